//
// Generated by NVIDIA NVVM Compiler
//
// Compiler Build ID: CL-36424714
// Cuda compilation tools, release 13.0, V13.0.88
// Based on NVVM 20.0.0
//

.version 9.0
.target sm_100
.address_size 64

	// .globl	_Z12hello_kernelv
.extern .func  (.param .b32 func_retval0) vprintf
(
	.param .b64 vprintf_param_0,
	.param .b64 vprintf_param_1
)
;
.global .align 1 .b8 $str[32] = {72, 101, 108, 108, 111, 32, 102, 114, 111, 109, 32, 98, 108, 111, 99, 107, 32, 37, 100, 44, 32, 116, 104, 114, 101, 97, 100, 32, 37, 100, 10};

.visible .entry _Z12hello_kernelv()
{
	.local .align 8 .b8 	__local_depot0[8];
	.reg .b64 	%SP;
	.reg .b64 	%SPL;
	.reg .b32 	%r<5>;
	.reg .b64 	%rd<5>;

	mov.u64 	%SPL, __local_depot0;
	cvta.local.u64 	%SP, %SPL;
	add.u64 	%rd1, %SP, 0;
	add.u64 	%rd2, %SPL, 0;
	mov.u32 	%r1, %ctaid.x;
	mov.u32 	%r2, %tid.x;
	st.local.v2.u32 	[%rd2], {%r1, %r2};
	mov.u64 	%rd3, $str;
	cvta.global.u64 	%rd4, %rd3;
	{ // callseq 0, 0
	.param .b64 param0;
	st.param.b64 	[param0], %rd4;
	.param .b64 param1;
	st.param.b64 	[param1], %rd1;
	.param .b32 retval0;
	call.uni (retval0), 
	vprintf, 
	(
	param0, 
	param1
	);
	ld.param.b32 	%r3, [retval0];
	} // callseq 0
	ret;

}


// ===== COMPILED SASS (sm_100) =====

	.target	sm_100

	.elftype	@"ET_EXEC"


//--------------------- .note.nv.tkinfo           --------------------------
	.section	.note.nv.tkinfo,"",@"SHT_NOTE"
	.sectionflags	@"SHF_NOTE_NV_TKINFO"
	.tkinfo
        /*0018*/ 	.word	0x00000002
        /*0030*/ 	.string	""
        /*0030*/ 	.string	"ptxas"
        /*0030*/ 	.string	"Cuda compilation tools, release 13.0, V13.0.88"
        /*0030*/ 	.string	"Build cuda_13.0.r13.0/compiler.36424714_0"
        /*0030*/ 	.string	"-arch sm_100 -m 64 "



//--------------------- .note.nv.cuinfo           --------------------------
	.section	.note.nv.cuinfo,"",@"SHT_NOTE"
	.sectionflags	@"SHF_NOTE_NV_CUINFO"
        /*0018*/ 	.short	0x0002
        /*001a*/ 	.short	0x0064
        /*001c*/ 	.short	0x0082
	.zero		2


//--------------------- .nv.info                  --------------------------
	.section	.nv.info,"",@"SHT_CUDA_INFO"
	.align	4


	//----- nvinfo : EIATTR_REGCOUNT
	.align		4
        /*0000*/ 	.byte	0x04, 0x2f
        /*0002*/ 	.short	(.L_2 - .L_1)
	.align		4
.L_1:
        /*0004*/ 	.word	index@(_Z12hello_kernelv)
        /*0008*/ 	.word	0x00000018


	//----- nvinfo : EIATTR_FRAME_SIZE
	.align		4
.L_2:
        /*000c*/ 	.byte	0x04, 0x11
        /*000e*/ 	.short	(.L_4 - .L_3)
	.align		4
.L_3:
        /*0010*/ 	.word	index@(_Z12hello_kernelv)
        /*0014*/ 	.word	0x00000008


	//----- nvinfo : EIATTR_MIN_STACK_SIZE
	.align		4
.L_4:
        /*0018*/ 	.byte	0x04, 0x12
        /*001a*/ 	.short	(.L_6 - .L_5)
	.align		4
.L_5:
        /*001c*/ 	.word	index@(_Z12hello_kernelv)
        /*0020*/ 	.word	0x00000008
.L_6:


//--------------------- .nv.compat                --------------------------
	.section	.nv.compat,"",@"SHT_CUDA_COMPAT_INFO"
	.align	4
        /*0000*/ 	.byte	0x02, 0x09, 0x00, 0x00, 0x02, 0x02, 0x01, 0x00, 0x02, 0x05, 0x05, 0x00, 0x03, 0x07, 0x01, 0x01
        /*0010*/ 	.byte	0x02, 0x03, 0x00, 0x00, 0x02, 0x06, 0x01, 0x00, 0x04, 0x0b, 0x08, 0x00, 0x09, 0x00, 0x00, 0x00
        /*0020*/ 	.byte	0x00, 0x00, 0x00, 0x00


//--------------------- .nv.info._Z12hello_kernelv --------------------------
	.section	.nv.info._Z12hello_kernelv,"",@"SHT_CUDA_INFO"
	.sectionflags	@""
	.align	4


	//----- nvinfo : EIATTR_CUDA_API_VERSION
	.align		4
        /*0000*/ 	.byte	0x04, 0x37
        /*0002*/ 	.short	(.L_8 - .L_7)
.L_7:
        /*0004*/ 	.word	0x00000082


	//----- nvinfo : EIATTR_SPARSE_MMA_MASK
	.align		4
.L_8:
        /*0008*/ 	.byte	0x03, 0x50
        /*000a*/ 	.short	0x0000


	//----- nvinfo : EIATTR_MAXREG_COUNT
	.align		4
        /*000c*/ 	.byte	0x03, 0x1b
        /*000e*/ 	.short	0x00ff


	//----- nvinfo : EIATTR_EXTERNS
	.align		4
        /*0010*/ 	.byte	0x04, 0x0f
        /*0012*/ 	.short	(.L_10 - .L_9)


	//   ....[0]....
	.align		4
.L_9:
        /*0014*/ 	.word	index@(vprintf)


	//----- nvinfo : EIATTR_MERCURY_ISA_VERSION
	.align		4
.L_10:
        /*0018*/ 	.byte	0x03, 0x5f
        /*001a*/ 	.short	0x0101


	//----- nvinfo : EIATTR_VRC_CTA_INIT_COUNT
	.align		4
        /*001c*/ 	.byte	0x02, 0x4a
	.zero		1
	.zero		1


	//----- nvinfo : EIATTR_SYSCALL_OFFSETS
	.align		4
        /*0020*/ 	.byte	0x04, 0x46
        /*0022*/ 	.short	(.L_12 - .L_11)


	//   ....[0]....
.L_11:
        /*0024*/ 	.word	0x000000f0


	//----- nvinfo : EIATTR_EXIT_INSTR_OFFSETS
	.align		4
.L_12:
        /*0028*/ 	.byte	0x04, 0x1c
        /*002a*/ 	.short	(.L_14 - .L_13)


	//   ....[0]....
.L_13:
        /*002c*/ 	.word	0x00000100


	//----- nvinfo : EIATTR_SW_WAR
	.align		4
.L_14:
        /*0030*/ 	.byte	0x04, 0x36
        /*0032*/ 	.short	(.L_16 - .L_15)
.L_15:
        /*0034*/ 	.word	0x00000008
.L_16:


//--------------------- .nv.callgraph             --------------------------
	.section	.nv.callgraph,"",@"SHT_CUDA_CALLGRAPH"
	.align	4
	.sectionentsize	8
	.align		4
        /*0000*/ 	.word	0x00000000
	.align		4
        /*0004*/ 	.word	0xffffffff
	.align		4
        /*0008*/ 	.word	index@(_Z12hello_kernelv)
	.align		4
        /*000c*/ 	.word	index@(vprintf)
	.align		4
        /*0010*/ 	.word	0x00000000
	.align		4
        /*0014*/ 	.word	0xfffffffe
	.align		4
        /*0018*/ 	.word	0x00000000
	.align		4
        /*001c*/ 	.word	0xfffffffd
	.align		4
        /*0020*/ 	.word	0x00000000
	.align		4
        /*0024*/ 	.word	0xfffffffc


//--------------------- .nv.constant4             --------------------------
	.section	.nv.constant4,"a",@progbits
	.align	8
	.align		8
.nv.constant4:
        /*0000*/ 	.dword	vprintf
	.align		8
        /*0008*/ 	.dword	$str


//--------------------- .text._Z12hello_kernelv   --------------------------
	.section	.text._Z12hello_kernelv,"ax",@progbits
	.align	128
        .global         _Z12hello_kernelv
        .type           _Z12hello_kernelv,@function
        .size           _Z12hello_kernelv,(.L_x_2 - _Z12hello_kernelv)
        .other          _Z12hello_kernelv,@"STO_CUDA_ENTRY STV_DEFAULT"
_Z12hello_kernelv:
.text._Z12hello_kernelv:
[----:B------:R-:W0:Y:S01]  /*0000*/  LDC R1, c[0x0][0x37c] ;  /* 0x0000df00ff017b82 */ /* 0x000e220000000800 */
[----:B------:R-:W1:Y:S01]  /*0010*/  S2R R8, SR_CTAID.X ;  /* 0x0000000000087919 */ /* 0x000e620000002500 */
[----:B0-----:R-:W-:Y:S01]  /*0020*/  VIADD R1, R1, 0xfffffff8 ;  /* 0xfffffff801017836 */ /* 0x001fe20000000000 */
[----:B------:R-:W-:Y:S01]  /*0030*/  MOV R0, 0x0 ;  /* 0x0000000000007802 */ /* 0x000fe20000000f00 */
[----:B------:R-:W0:Y:S01]  /*0040*/  LDCU UR4, c[0x0][0x2f8] ;  /* 0x00005f00ff0477ac */ /* 0x000e220008000800 */
[----:B------:R-:W1:Y:S03]  /*0050*/  S2R R9, SR_TID.X ;  /* 0x0000000000097919 */ /* 0x000e660000002100 */
[----:B------:R2:W3:Y:S01]  /*0060*/  LDC.64 R2, c[0x4][R0] ;  /* 0x0100000000027b82 */ /* 0x0004e20000000a00 */
[----:B------:R-:W4:Y:S01]  /*0070*/  LDCU.64 UR6, c[0x4][0x8] ;  /* 0x01000100ff0677ac */ /* 0x000f220008000a00 */
[----:B------:R-:W5:Y:S01]  /*0080*/  LDCU UR5, c[0x0][0x2fc] ;  /* 0x00005f80ff0577ac */ /* 0x000f620008000800 */
[----:B0-----:R-:W-:Y:S01]  /*0090*/  IADD3 R6, P0, PT, R1, UR4, RZ ;  /* 0x0000000401067c10 */ /* 0x001fe2000ff1e0ff */
[----:B----4-:R-:W-:Y:S01]  /*00a0*/  IMAD.U32 R4, RZ, RZ, UR6 ;  /* 0x00000006ff047e24 */ /* 0x010fe2000f8e00ff */
[----:B------:R-:W-:-:S03]  /*00b0*/  MOV R5, UR7 ;  /* 0x0000000700057c02 */ /* 0x000fc60008000f00 */
[----:B-----5:R-:W-:Y:S01]  /*00c0*/  IMAD.X R7, RZ, RZ, UR5, P0 ;  /* 0x00000005ff077e24 */ /* 0x020fe200080e06ff */
[----:B-1----:R2:W-:Y:S07]  /*00d0*/  STL.64 [R1], R8 ;  /* 0x0000000801007387 */ /* 0x0025ee0000100a00 */
[----:B------:R-:W-:-:S07]  /*00e0*/  LEPC R20, `(.L_x_0) ;  /* 0x000000001014794e */ /* 0x000fce0000000000 */
[----:B--23--:R-:W-:Y:S05]  /*00f0*/  CALL.ABS.NOINC R2 ;  /* 0x0000000002007343 */ /* 0x00cfea0003c00000 */
.L_x_0:
[----:B------:R-:W-:Y:S05]  /*0100*/  EXIT ;  /* 0x000000000000794d */ /* 0x000fea0003800000 */
.L_x_1:
[----:B------:R-:W-:-:S00]  /*0110*/  BRA `(.L_x_1) ;  /* 0xfffffffc00fc7947 */ /* 0x000fc0000383ffff */
[----:B------:R-:W-:-:S00]  /*0120*/  NOP ;  /* 0x0000000000007918 */ /* 0x000fc00000000000 */
        /* <DEDUP_REMOVED lines=13> */
.L_x_2:


//--------------------- .nv.global.init           --------------------------
	.section	.nv.global.init,"aw",@progbits
.nv.global.init:
	.type		$str,@object
	.size		$str,(.L_0 - $str)
$str:
        /*0000*/ 	.byte	0x48, 0x65, 0x6c, 0x6c, 0x6f, 0x20, 0x66, 0x72, 0x6f, 0x6d, 0x20, 0x62, 0x6c, 0x6f, 0x63, 0x6b
        /*0010*/ 	.byte	0x20, 0x25, 0x64, 0x2c, 0x20, 0x74, 0x68, 0x72, 0x65, 0x61, 0x64, 0x20, 0x25, 0x64, 0x0a, 0x00
.L_0:


//--------------------- .nv.shared.reserved.0     --------------------------
	.section	.nv.shared.reserved.0,"aw",@nobits
	.weak		__nv_reservedSMEM_offset_0_alias
	.size		__nv_reservedSMEM_offset_0_alias, 0, 64
	.other		__nv_reservedSMEM_offset_0_alias,@"STO_CUDA_RESERVED_SHARED STV_DEFAULT"
__nv_reservedSMEM_offset_0_alias:
	.zero		0
	.zero		64


//--------------------- .nv.constant0._Z12hello_kernelv --------------------------
	.section	.nv.constant0._Z12hello_kernelv,"a",@progbits
	.sectionflags	@""
	.align	4
.nv.constant0._Z12hello_kernelv:
	.zero		896


//--------------------- SYMBOLS --------------------------

	.type		.nv.reservedSmem.offset0,@object
	.size		.nv.reservedSmem.offset0,0x4
	.type		vprintf,@function
